//
// Generated by NVIDIA NVVM Compiler
//
// Compiler Build ID: CL-36424714
// Cuda compilation tools, release 13.0, V13.0.88
// Based on NVVM 20.0.0
//

.version 9.0
.target sm_100
.address_size 64

	// .globl	_Z13update_kernelPhiiiiS_iii

.visible .entry _Z13update_kernelPhiiiiS_iii(
	.param .u64 .ptr .align 1 _Z13update_kernelPhiiiiS_iii_param_0,
	.param .u32 _Z13update_kernelPhiiiiS_iii_param_1,
	.param .u32 _Z13update_kernelPhiiiiS_iii_param_2,
	.param .u32 _Z13update_kernelPhiiiiS_iii_param_3,
	.param .u32 _Z13update_kernelPhiiiiS_iii_param_4,
	.param .u64 .ptr .align 1 _Z13update_kernelPhiiiiS_iii_param_5,
	.param .u32 _Z13update_kernelPhiiiiS_iii_param_6,
	.param .u32 _Z13update_kernelPhiiiiS_iii_param_7,
	.param .u32 _Z13update_kernelPhiiiiS_iii_param_8
)
{
	.reg .b16 	%rs<4>;
	.reg .b32 	%r<26>;
	.reg .b64 	%rd<13>;

	ld.param.u64 	%rd1, [_Z13update_kernelPhiiiiS_iii_param_0];
	ld.param.u32 	%r1, [_Z13update_kernelPhiiiiS_iii_param_1];
	ld.param.u32 	%r2, [_Z13update_kernelPhiiiiS_iii_param_2];
	ld.param.u32 	%r3, [_Z13update_kernelPhiiiiS_iii_param_3];
	ld.param.u32 	%r4, [_Z13update_kernelPhiiiiS_iii_param_4];
	ld.param.u64 	%rd2, [_Z13update_kernelPhiiiiS_iii_param_5];
	ld.param.u32 	%r5, [_Z13update_kernelPhiiiiS_iii_param_6];
	ld.param.u32 	%r6, [_Z13update_kernelPhiiiiS_iii_param_7];
	ld.param.u32 	%r7, [_Z13update_kernelPhiiiiS_iii_param_8];
	cvta.to.global.u64 	%rd3, %rd1;
	cvta.to.global.u64 	%rd4, %rd2;
	mov.u32 	%r8, %ctaid.x;
	mov.u32 	%r9, %ntid.x;
	mov.u32 	%r10, %tid.x;
	mad.lo.s32 	%r11, %r8, %r9, %r10;
	mov.u32 	%r12, %ctaid.y;
	mov.u32 	%r13, %ntid.y;
	mov.u32 	%r14, %tid.y;
	mad.lo.s32 	%r15, %r12, %r13, %r14;
	mad.lo.s32 	%r16, %r4, %r2, %r4;
	add.s32 	%r17, %r16, %r15;
	mad.lo.s32 	%r18, %r7, %r2, %r17;
	mul.lo.s32 	%r19, %r18, %r1;
	cvt.u64.u32 	%rd5, %r19;
	mad.lo.s32 	%r20, %r4, %r3, %r4;
	add.s32 	%r21, %r20, %r11;
	mad.lo.s32 	%r22, %r6, %r3, %r21;
	mul.lo.s32 	%r23, %r22, 3;
	cvt.u64.u32 	%rd6, %r23;
	add.s64 	%rd7, %rd5, %rd6;
	add.s64 	%rd8, %rd3, %rd7;
	mul.lo.s32 	%r24, %r5, %r15;
	cvt.u64.u32 	%rd9, %r24;
	mul.lo.s32 	%r25, %r11, 3;
	cvt.u64.u32 	%rd10, %r25;
	add.s64 	%rd11, %rd9, %rd10;
	add.s64 	%rd12, %rd4, %rd11;
	ld.global.u8 	%rs1, [%rd12];
	st.global.u8 	[%rd8], %rs1;
	ld.global.u8 	%rs2, [%rd12+1];
	st.global.u8 	[%rd8+1], %rs2;
	ld.global.u8 	%rs3, [%rd12+2];
	st.global.u8 	[%rd8+2], %rs3;
	ret;

}
	// .globl	_Z31update_horizontal_margin_kernelPhiiiiihhh
.visible .entry _Z31update_horizontal_margin_kernelPhiiiiihhh(
	.param .u64 .ptr .align 1 _Z31update_horizontal_margin_kernelPhiiiiihhh_param_0,
	.param .u32 _Z31update_horizontal_margin_kernelPhiiiiihhh_param_1,
	.param .u32 _Z31update_horizontal_margin_kernelPhiiiiihhh_param_2,
	.param .u32 _Z31update_horizontal_margin_kernelPhiiiiihhh_param_3,
	.param .u32 _Z31update_horizontal_margin_kernelPhiiiiihhh_param_4,
	.param .u32 _Z31update_horizontal_margin_kernelPhiiiiihhh_param_5,
	.param .u8 _Z31update_horizontal_margin_kernelPhiiiiihhh_param_6,
	.param .u8 _Z31update_horizontal_margin_kernelPhiiiiihhh_param_7,
	.param .u8 _Z31update_horizontal_margin_kernelPhiiiiihhh_param_8
)
{
	.reg .pred 	%p<4>;
	.reg .b16 	%rs<4>;
	.reg .b32 	%r<20>;
	.reg .b64 	%rd<7>;

	ld.param.u64 	%rd1, [_Z31update_horizontal_margin_kernelPhiiiiihhh_param_0];
	ld.param.u32 	%r3, [_Z31update_horizontal_margin_kernelPhiiiiihhh_param_1];
	ld.param.u32 	%r4, [_Z31update_horizontal_margin_kernelPhiiiiihhh_param_2];
	ld.param.u32 	%r7, [_Z31update_horizontal_margin_kernelPhiiiiihhh_param_3];
	ld.param.u32 	%r5, [_Z31update_horizontal_margin_kernelPhiiiiihhh_param_4];
	ld.param.u32 	%r8, [_Z31update_horizontal_margin_kernelPhiiiiihhh_param_5];
	ld.param.u8 	%rs1, [_Z31update_horizontal_margin_kernelPhiiiiihhh_param_6];
	ld.param.u8 	%rs2, [_Z31update_horizontal_margin_kernelPhiiiiihhh_param_7];
	ld.param.u8 	%rs3, [_Z31update_horizontal_margin_kernelPhiiiiihhh_param_8];
	mov.u32 	%r9, %ctaid.x;
	mov.u32 	%r10, %ntid.x;
	mov.u32 	%r11, %tid.x;
	mad.lo.s32 	%r1, %r9, %r10, %r11;
	mov.u32 	%r12, %ctaid.y;
	mov.u32 	%r13, %ntid.y;
	mov.u32 	%r14, %tid.y;
	mad.lo.s32 	%r15, %r12, %r13, %r14;
	setp.ge.u32 	%p1, %r1, %r7;
	setp.ge.u32 	%p2, %r15, %r8;
	or.pred  	%p3, %p1, %p2;
	@%p3 bra 	$L__BB1_2;
	cvta.to.global.u64 	%rd2, %rd1;
	add.s32 	%r16, %r8, %r5;
	mad.lo.s32 	%r17, %r16, %r4, %r15;
	mul.lo.s32 	%r18, %r17, %r3;
	cvt.u64.u32 	%rd3, %r18;
	mul.lo.s32 	%r19, %r1, 3;
	cvt.u64.u32 	%rd4, %r19;
	add.s64 	%rd5, %rd3, %rd4;
	add.s64 	%rd6, %rd2, %rd5;
	st.global.u8 	[%rd6], %rs1;
	st.global.u8 	[%rd6+1], %rs2;
	st.global.u8 	[%rd6+2], %rs3;
$L__BB1_2:
	ret;

}
	// .globl	_Z29update_vertical_margin_kernelPhiiiiihhh
.visible .entry _Z29update_vertical_margin_kernelPhiiiiihhh(
	.param .u64 .ptr .align 1 _Z29update_vertical_margin_kernelPhiiiiihhh_param_0,
	.param .u32 _Z29update_vertical_margin_kernelPhiiiiihhh_param_1,
	.param .u32 _Z29update_vertical_margin_kernelPhiiiiihhh_param_2,
	.param .u32 _Z29update_vertical_margin_kernelPhiiiiihhh_param_3,
	.param .u32 _Z29update_vertical_margin_kernelPhiiiiihhh_param_4,
	.param .u32 _Z29update_vertical_margin_kernelPhiiiiihhh_param_5,
	.param .u8 _Z29update_vertical_margin_kernelPhiiiiihhh_param_6,
	.param .u8 _Z29update_vertical_margin_kernelPhiiiiihhh_param_7,
	.param .u8 _Z29update_vertical_margin_kernelPhiiiiihhh_param_8
)
{
	.reg .pred 	%p<4>;
	.reg .b16 	%rs<4>;
	.reg .b32 	%r<20>;
	.reg .b64 	%rd<7>;

	ld.param.u64 	%rd1, [_Z29update_vertical_margin_kernelPhiiiiihhh_param_0];
	ld.param.u32 	%r3, [_Z29update_vertical_margin_kernelPhiiiiihhh_param_1];
	ld.param.u32 	%r4, [_Z29update_vertical_margin_kernelPhiiiiihhh_param_2];
	ld.param.u32 	%r5, [_Z29update_vertical_margin_kernelPhiiiiihhh_param_3];
	ld.param.u32 	%r7, [_Z29update_vertical_margin_kernelPhiiiiihhh_param_4];
	ld.param.u32 	%r6, [_Z29update_vertical_margin_kernelPhiiiiihhh_param_5];
	ld.param.u8 	%rs1, [_Z29update_vertical_margin_kernelPhiiiiihhh_param_6];
	ld.param.u8 	%rs2, [_Z29update_vertical_margin_kernelPhiiiiihhh_param_7];
	ld.param.u8 	%rs3, [_Z29update_vertical_margin_kernelPhiiiiihhh_param_8];
	mov.u32 	%r9, %ctaid.x;
	mov.u32 	%r10, %ntid.x;
	mov.u32 	%r11, %tid.x;
	mad.lo.s32 	%r1, %r9, %r10, %r11;
	mov.u32 	%r12, %ctaid.y;
	mov.u32 	%r13, %ntid.y;
	mov.u32 	%r14, %tid.y;
	mad.lo.s32 	%r15, %r12, %r13, %r14;
	setp.ge.u32 	%p1, %r1, %r6;
	setp.ge.u32 	%p2, %r15, %r7;
	or.pred  	%p3, %p1, %p2;
	@%p3 bra 	$L__BB2_2;
	cvta.to.global.u64 	%rd2, %rd1;
	mul.lo.s32 	%r16, %r3, %r15;
	cvt.u64.u32 	%rd3, %r16;
	add.s32 	%r17, %r6, %r5;
	mad.lo.s32 	%r18, %r17, %r4, %r1;
	mul.lo.s32 	%r19, %r18, 3;
	cvt.u64.u32 	%rd4, %r19;
	add.s64 	%rd5, %rd4, %rd3;
	add.s64 	%rd6, %rd2, %rd5;
	st.global.u8 	[%rd6], %rs1;
	st.global.u8 	[%rd6+1], %rs2;
	st.global.u8 	[%rd6+2], %rs3;
$L__BB2_2:
	ret;

}


// ===== COMPILED SASS (sm_100) =====

	.target	sm_100

	.elftype	@"ET_EXEC"


//--------------------- .note.nv.tkinfo           --------------------------
	.section	.note.nv.tkinfo,"",@"SHT_NOTE"
	.sectionflags	@"SHF_NOTE_NV_TKINFO"
	.tkinfo
        /*0018*/ 	.word	0x00000002
        /*0030*/ 	.string	""
        /*0030*/ 	.string	"ptxas"
        /*0030*/ 	.string	"Cuda compilation tools, release 13.0, V13.0.88"
        /*0030*/ 	.string	"Build cuda_13.0.r13.0/compiler.36424714_0"
        /*0030*/ 	.string	"-arch sm_100 -m 64 "



//--------------------- .note.nv.cuinfo           --------------------------
	.section	.note.nv.cuinfo,"",@"SHT_NOTE"
	.sectionflags	@"SHF_NOTE_NV_CUINFO"
        /*0018*/ 	.short	0x0002
        /*001a*/ 	.short	0x0064
        /*001c*/ 	.short	0x0082
	.zero		2


//--------------------- .nv.info                  --------------------------
	.section	.nv.info,"",@"SHT_CUDA_INFO"
	.align	4


	//----- nvinfo : EIATTR_REGCOUNT
	.align		4
        /*0000*/ 	.byte	0x04, 0x2f
        /*0002*/ 	.short	(.L_1 - .L_0)
	.align		4
.L_0:
        /*0004*/ 	.word	index@(_Z13update_kernelPhiiiiS_iii)
        /*0008*/ 	.word	0x0000000e


	//----- nvinfo : EIATTR_FRAME_SIZE
	.align		4
.L_1:
        /*000c*/ 	.byte	0x04, 0x11
        /*000e*/ 	.short	(.L_3 - .L_2)
	.align		4
.L_2:
        /*0010*/ 	.word	index@(_Z13update_kernelPhiiiiS_iii)
        /*0014*/ 	.word	0x00000000


	//----- nvinfo : EIATTR_REGCOUNT
	.align		4
.L_3:
        /*0018*/ 	.byte	0x04, 0x2f
        /*001a*/ 	.short	(.L_5 - .L_4)
	.align		4
.L_4:
        /*001c*/ 	.word	index@(_Z31update_horizontal_margin_kernelPhiiiiihhh)
        /*0020*/ 	.word	0x00000010


	//----- nvinfo : EIATTR_FRAME_SIZE
	.align		4
.L_5:
        /*0024*/ 	.byte	0x04, 0x11
        /*0026*/ 	.short	(.L_7 - .L_6)
	.align		4
.L_6:
        /*0028*/ 	.word	index@(_Z31update_horizontal_margin_kernelPhiiiiihhh)
        /*002c*/ 	.word	0x00000000


	//----- nvinfo : EIATTR_REGCOUNT
	.align		4
.L_7:
        /*0030*/ 	.byte	0x04, 0x2f
        /*0032*/ 	.short	(.L_9 - .L_8)
	.align		4
.L_8:
        /*0034*/ 	.word	index@(_Z29update_vertical_margin_kernelPhiiiiihhh)
        /*0038*/ 	.word	0x0000000c


	//----- nvinfo : EIATTR_FRAME_SIZE
	.align		4
.L_9:
        /*003c*/ 	.byte	0x04, 0x11
        /*003e*/ 	.short	(.L_11 - .L_10)
	.align		4
.L_10:
        /*0040*/ 	.word	index@(_Z29update_vertical_margin_kernelPhiiiiihhh)
        /*0044*/ 	.word	0x00000000


	//----- nvinfo : EIATTR_MIN_STACK_SIZE
	.align		4
.L_11:
        /*0048*/ 	.byte	0x04, 0x12
        /*004a*/ 	.short	(.L_13 - .L_12)
	.align		4
.L_12:
        /*004c*/ 	.word	index@(_Z29update_vertical_margin_kernelPhiiiiihhh)
        /*0050*/ 	.word	0x00000000


	//----- nvinfo : EIATTR_MIN_STACK_SIZE
	.align		4
.L_13:
        /*0054*/ 	.byte	0x04, 0x12
        /*0056*/ 	.short	(.L_15 - .L_14)
	.align		4
.L_14:
        /*0058*/ 	.word	index@(_Z31update_horizontal_margin_kernelPhiiiiihhh)
        /*005c*/ 	.word	0x00000000


	//----- nvinfo : EIATTR_MIN_STACK_SIZE
	.align		4
.L_15:
        /*0060*/ 	.byte	0x04, 0x12
        /*0062*/ 	.short	(.L_17 - .L_16)
	.align		4
.L_16:
        /*0064*/ 	.word	index@(_Z13update_kernelPhiiiiS_iii)
        /*0068*/ 	.word	0x00000000
.L_17:


//--------------------- .nv.compat                --------------------------
	.section	.nv.compat,"",@"SHT_CUDA_COMPAT_INFO"
	.align	4
        /*0000*/ 	.byte	0x02, 0x09, 0x00, 0x00, 0x02, 0x02, 0x01, 0x00, 0x02, 0x05, 0x05, 0x00, 0x03, 0x07, 0x01, 0x01
        /*0010*/ 	.byte	0x02, 0x03, 0x00, 0x00, 0x02, 0x06, 0x01, 0x00, 0x04, 0x0b, 0x08, 0x00, 0x09, 0x00, 0x00, 0x00
        /*0020*/ 	.byte	0x00, 0x00, 0x00, 0x00


//--------------------- .nv.info._Z29update_vertical_margin_kernelPhiiiiihhh --------------------------
	.section	.nv.info._Z29update_vertical_margin_kernelPhiiiiihhh,"",@"SHT_CUDA_INFO"
	.sectionflags	@""
	.align	4


	//----- nvinfo : EIATTR_CUDA_API_VERSION
	.align		4
        /*0000*/ 	.byte	0x04, 0x37
        /*0002*/ 	.short	(.L_19 - .L_18)
.L_18:
        /*0004*/ 	.word	0x00000082


	//----- nvinfo : EIATTR_KPARAM_INFO
	.align		4
.L_19:
        /*0008*/ 	.byte	0x04, 0x17
        /*000a*/ 	.short	(.L_21 - .L_20)
.L_20:
        /*000c*/ 	.word	0x00000000
        /*0010*/ 	.short	0x0008
        /*0012*/ 	.short	0x001e
        /*0014*/ 	.byte	0x00, 0xf0, 0x05, 0x00


	//----- nvinfo : EIATTR_KPARAM_INFO
	.align		4
.L_21:
        /*0018*/ 	.byte	0x04, 0x17
        /*001a*/ 	.short	(.L_23 - .L_22)
.L_22:
        /*001c*/ 	.word	0x00000000
        /*0020*/ 	.short	0x0007
        /*0022*/ 	.short	0x001d
        /*0024*/ 	.byte	0x00, 0xf0, 0x05, 0x00


	//----- nvinfo : EIATTR_KPARAM_INFO
	.align		4
.L_23:
        /*0028*/ 	.byte	0x04, 0x17
        /*002a*/ 	.short	(.L_25 - .L_24)
.L_24:
        /*002c*/ 	.word	0x00000000
        /*0030*/ 	.short	0x0006
        /*0032*/ 	.short	0x001c
        /*0034*/ 	.byte	0x00, 0xf0, 0x05, 0x00


	//----- nvinfo : EIATTR_KPARAM_INFO
	.align		4
.L_25:
        /*0038*/ 	.byte	0x04, 0x17
        /*003a*/ 	.short	(.L_27 - .L_26)
.L_26:
        /*003c*/ 	.word	0x00000000
        /*0040*/ 	.short	0x0005
        /*0042*/ 	.short	0x0018
        /*0044*/ 	.byte	0x00, 0xf0, 0x11, 0x00


	//----- nvinfo : EIATTR_KPARAM_INFO
	.align		4
.L_27:
        /*0048*/ 	.byte	0x04, 0x17
        /*004a*/ 	.short	(.L_29 - .L_28)
.L_28:
        /*004c*/ 	.word	0x00000000
        /*0050*/ 	.short	0x0004
        /*0052*/ 	.short	0x0014
        /*0054*/ 	.byte	0x00, 0xf0, 0x11, 0x00


	//----- nvinfo : EIATTR_KPARAM_INFO
	.align		4
.L_29:
        /*0058*/ 	.byte	0x04, 0x17
        /*005a*/ 	.short	(.L_31 - .L_30)
.L_30:
        /*005c*/ 	.word	0x00000000
        /*0060*/ 	.short	0x0003
        /*0062*/ 	.short	0x0010
        /*0064*/ 	.byte	0x00, 0xf0, 0x11, 0x00


	//----- nvinfo : EIATTR_KPARAM_INFO
	.align		4
.L_31:
        /*0068*/ 	.byte	0x04, 0x17
        /*006a*/ 	.short	(.L_33 - .L_32)
.L_32:
        /*006c*/ 	.word	0x00000000
        /*0070*/ 	.short	0x0002
        /*0072*/ 	.short	0x000c
        /*0074*/ 	.byte	0x00, 0xf0, 0x11, 0x00


	//----- nvinfo : EIATTR_KPARAM_INFO
	.align		4
.L_33:
        /*0078*/ 	.byte	0x04, 0x17
        /*007a*/ 	.short	(.L_35 - .L_34)
.L_34:
        /*007c*/ 	.word	0x00000000
        /*0080*/ 	.short	0x0001
        /*0082*/ 	.short	0x0008
        /*0084*/ 	.byte	0x00, 0xf0, 0x11, 0x00


	//----- nvinfo : EIATTR_KPARAM_INFO
	.align		4
.L_35:
        /*0088*/ 	.byte	0x04, 0x17
        /*008a*/ 	.short	(.L_37 - .L_36)
.L_36:
        /*008c*/ 	.word	0x00000000
        /*0090*/ 	.short	0x0000
        /*0092*/ 	.short	0x0000
        /*0094*/ 	.byte	0x00, 0xf5, 0x21, 0x00


	//----- nvinfo : EIATTR_SPARSE_MMA_MASK
	.align		4
.L_37:
        /*0098*/ 	.byte	0x03, 0x50
        /*009a*/ 	.short	0x0000


	//----- nvinfo : EIATTR_MAXREG_COUNT
	.align		4
        /*009c*/ 	.byte	0x03, 0x1b
        /*009e*/ 	.short	0x00ff


	//----- nvinfo : EIATTR_MERCURY_ISA_VERSION
	.align		4
        /*00a0*/ 	.byte	0x03, 0x5f
        /*00a2*/ 	.short	0x0101


	//----- nvinfo : EIATTR_VRC_CTA_INIT_COUNT
	.align		4
        /*00a4*/ 	.byte	0x02, 0x4a
	.zero		1
	.zero		1


	//----- nvinfo : EIATTR_EXIT_INSTR_OFFSETS
	.align		4
        /*00a8*/ 	.byte	0x04, 0x1c
        /*00aa*/ 	.short	(.L_39 - .L_38)


	//   ....[0]....
.L_38:
        /*00ac*/ 	.word	0x000000d0


	//   ....[1]....
        /*00b0*/ 	.word	0x000001d0


	//----- nvinfo : EIATTR_CBANK_PARAM_SIZE
	.align		4
.L_39:
        /*00b4*/ 	.byte	0x03, 0x19
        /*00b6*/ 	.short	0x001f


	//----- nvinfo : EIATTR_PARAM_CBANK
	.align		4
        /*00b8*/ 	.byte	0x04, 0x0a
        /*00ba*/ 	.short	(.L_41 - .L_40)
	.align		4
.L_40:
        /*00bc*/ 	.word	index@(.nv.constant0._Z29update_vertical_margin_kernelPhiiiiihhh)
        /*00c0*/ 	.short	0x0380
        /*00c2*/ 	.short	0x001f


	//----- nvinfo : EIATTR_SW_WAR
	.align		4
.L_41:
        /*00c4*/ 	.byte	0x04, 0x36
        /*00c6*/ 	.short	(.L_43 - .L_42)
.L_42:
        /*00c8*/ 	.word	0x00000008
.L_43:


//--------------------- .nv.info._Z31update_horizontal_margin_kernelPhiiiiihhh --------------------------
	.section	.nv.info._Z31update_horizontal_margin_kernelPhiiiiihhh,"",@"SHT_CUDA_INFO"
	.sectionflags	@""
	.align	4


	//----- nvinfo : EIATTR_CUDA_API_VERSION
	.align		4
        /*0000*/ 	.byte	0x04, 0x37
        /*0002*/ 	.short	(.L_45 - .L_44)
.L_44:
        /*0004*/ 	.word	0x00000082


	//----- nvinfo : EIATTR_KPARAM_INFO
	.align		4
.L_45:
        /*0008*/ 	.byte	0x04, 0x17
        /*000a*/ 	.short	(.L_47 - .L_46)
.L_46:
        /*000c*/ 	.word	0x00000000
        /*0010*/ 	.short	0x0008
        /*0012*/ 	.short	0x001e
        /*0014*/ 	.byte	0x00, 0xf0, 0x05, 0x00


	//----- nvinfo : EIATTR_KPARAM_INFO
	.align		4
.L_47:
        /*0018*/ 	.byte	0x04, 0x17
        /*001a*/ 	.short	(.L_49 - .L_48)
.L_48:
        /*001c*/ 	.word	0x00000000
        /*0020*/ 	.short	0x0007
        /*0022*/ 	.short	0x001d
        /*0024*/ 	.byte	0x00, 0xf0, 0x05, 0x00


	//----- nvinfo : EIATTR_KPARAM_INFO
	.align		4
.L_49:
        /*0028*/ 	.byte	0x04, 0x17
        /*002a*/ 	.short	(.L_51 - .L_50)
.L_50:
        /*002c*/ 	.word	0x00000000
        /*0030*/ 	.short	0x0006
        /*0032*/ 	.short	0x001c
        /*0034*/ 	.byte	0x00, 0xf0, 0x05, 0x00


	//----- nvinfo : EIATTR_KPARAM_INFO
	.align		4
.L_51:
        /*0038*/ 	.byte	0x04, 0x17
        /*003a*/ 	.short	(.L_53 - .L_52)
.L_52:
        /*003c*/ 	.word	0x00000000
        /*0040*/ 	.short	0x0005
        /*0042*/ 	.short	0x0018
        /*0044*/ 	.byte	0x00, 0xf0, 0x11, 0x00


	//----- nvinfo : EIATTR_KPARAM_INFO
	.align		4
.L_53:
        /*0048*/ 	.byte	0x04, 0x17
        /*004a*/ 	.short	(.L_55 - .L_54)
.L_54:
        /*004c*/ 	.word	0x00000000
        /*0050*/ 	.short	0x0004
        /*0052*/ 	.short	0x0014
        /*0054*/ 	.byte	0x00, 0xf0, 0x11, 0x00


	//----- nvinfo : EIATTR_KPARAM_INFO
	.align		4
.L_55:
        /*0058*/ 	.byte	0x04, 0x17
        /*005a*/ 	.short	(.L_57 - .L_56)
.L_56:
        /*005c*/ 	.word	0x00000000
        /*0060*/ 	.short	0x0003
        /*0062*/ 	.short	0x0010
        /*0064*/ 	.byte	0x00, 0xf0, 0x11, 0x00


	//----- nvinfo : EIATTR_KPARAM_INFO
	.align		4
.L_57:
        /*0068*/ 	.byte	0x04, 0x17
        /*006a*/ 	.short	(.L_59 - .L_58)
.L_58:
        /*006c*/ 	.word	0x00000000
        /*0070*/ 	.short	0x0002
        /*0072*/ 	.short	0x000c
        /*0074*/ 	.byte	0x00, 0xf0, 0x11, 0x00


	//----- nvinfo : EIATTR_KPARAM_INFO
	.align		4
.L_59:
        /*0078*/ 	.byte	0x04, 0x17
        /*007a*/ 	.short	(.L_61 - .L_60)
.L_60:
        /*007c*/ 	.word	0x00000000
        /*0080*/ 	.short	0x0001
        /*0082*/ 	.short	0x0008
        /*0084*/ 	.byte	0x00, 0xf0, 0x11, 0x00


	//----- nvinfo : EIATTR_KPARAM_INFO
	.align		4
.L_61:
        /*0088*/ 	.byte	0x04, 0x17
        /*008a*/ 	.short	(.L_63 - .L_62)
.L_62:
        /*008c*/ 	.word	0x00000000
        /*0090*/ 	.short	0x0000
        /*0092*/ 	.short	0x0000
        /*0094*/ 	.byte	0x00, 0xf5, 0x21, 0x00


	//----- nvinfo : EIATTR_SPARSE_MMA_MASK
	.align		4
.L_63:
        /*0098*/ 	.byte	0x03, 0x50
        /*009a*/ 	.short	0x0000


	//----- nvinfo : EIATTR_MAXREG_COUNT
	.align		4
        /*009c*/ 	.byte	0x03, 0x1b
        /*009e*/ 	.short	0x00ff


	//----- nvinfo : EIATTR_MERCURY_ISA_VERSION
	.align		4
        /*00a0*/ 	.byte	0x03, 0x5f
        /*00a2*/ 	.short	0x0101


	//----- nvinfo : EIATTR_VRC_CTA_INIT_COUNT
	.align		4
        /*00a4*/ 	.byte	0x02, 0x4a
	.zero		1
	.zero		1


	//----- nvinfo : EIATTR_EXIT_INSTR_OFFSETS
	.align		4
        /*00a8*/ 	.byte	0x04, 0x1c
        /*00aa*/ 	.short	(.L_65 - .L_64)


	//   ....[0]....
.L_64:
        /*00ac*/ 	.word	0x000000d0


	//   ....[1]....
        /*00b0*/ 	.word	0x000001e0


	//----- nvinfo : EIATTR_CBANK_PARAM_SIZE
	.align		4
.L_65:
        /*00b4*/ 	.byte	0x03, 0x19
        /*00b6*/ 	.short	0x001f


	//----- nvinfo : EIATTR_PARAM_CBANK
	.align		4
        /*00b8*/ 	.byte	0x04, 0x0a
        /*00ba*/ 	.short	(.L_67 - .L_66)
	.align		4
.L_66:
        /*00bc*/ 	.word	index@(.nv.constant0._Z31update_horizontal_margin_kernelPhiiiiihhh)
        /*00c0*/ 	.short	0x0380
        /*00c2*/ 	.short	0x001f


	//----- nvinfo : EIATTR_SW_WAR
	.align		4
.L_67:
        /*00c4*/ 	.byte	0x04, 0x36
        /*00c6*/ 	.short	(.L_69 - .L_68)
.L_68:
        /*00c8*/ 	.word	0x00000008
.L_69:


//--------------------- .nv.info._Z13update_kernelPhiiiiS_iii --------------------------
	.section	.nv.info._Z13update_kernelPhiiiiS_iii,"",@"SHT_CUDA_INFO"
	.sectionflags	@""
	.align	4


	//----- nvinfo : EIATTR_CUDA_API_VERSION
	.align		4
        /*0000*/ 	.byte	0x04, 0x37
        /*0002*/ 	.short	(.L_71 - .L_70)
.L_70:
        /*0004*/ 	.word	0x00000082


	//----- nvinfo : EIATTR_KPARAM_INFO
	.align		4
.L_71:
        /*0008*/ 	.byte	0x04, 0x17
        /*000a*/ 	.short	(.L_73 - .L_72)
.L_72:
        /*000c*/ 	.word	0x00000000
        /*0010*/ 	.short	0x0008
        /*0012*/ 	.short	0x0028
        /*0014*/ 	.byte	0x00, 0xf0, 0x11, 0x00


	//----- nvinfo : EIATTR_KPARAM_INFO
	.align		4
.L_73:
        /*0018*/ 	.byte	0x04, 0x17
        /*001a*/ 	.short	(.L_75 - .L_74)
.L_74:
        /*001c*/ 	.word	0x00000000
        /*0020*/ 	.short	0x0007
        /*0022*/ 	.short	0x0024
        /*0024*/ 	.byte	0x00, 0xf0, 0x11, 0x00


	//----- nvinfo : EIATTR_KPARAM_INFO
	.align		4
.L_75:
        /*0028*/ 	.byte	0x04, 0x17
        /*002a*/ 	.short	(.L_77 - .L_76)
.L_76:
        /*002c*/ 	.word	0x00000000
        /*0030*/ 	.short	0x0006
        /*0032*/ 	.short	0x0020
        /*0034*/ 	.byte	0x00, 0xf0, 0x11, 0x00


	//----- nvinfo : EIATTR_KPARAM_INFO
	.align		4
.L_77:
        /*0038*/ 	.byte	0x04, 0x17
        /*003a*/ 	.short	(.L_79 - .L_78)
.L_78:
        /*003c*/ 	.word	0x00000000
        /*0040*/ 	.short	0x0005
        /*0042*/ 	.short	0x0018
        /*0044*/ 	.byte	0x00, 0xf5, 0x21, 0x00


	//----- nvinfo : EIATTR_KPARAM_INFO
	.align		4
.L_79:
        /*0048*/ 	.byte	0x04, 0x17
        /*004a*/ 	.short	(.L_81 - .L_80)
.L_80:
        /*004c*/ 	.word	0x00000000
        /*0050*/ 	.short	0x0004
        /*0052*/ 	.short	0x0014
        /*0054*/ 	.byte	0x00, 0xf0, 0x11, 0x00


	//----- nvinfo : EIATTR_KPARAM_INFO
	.align		4
.L_81:
        /*0058*/ 	.byte	0x04, 0x17
        /*005a*/ 	.short	(.L_83 - .L_82)
.L_82:
        /*005c*/ 	.word	0x00000000
        /*0060*/ 	.short	0x0003
        /*0062*/ 	.short	0x0010
        /*0064*/ 	.byte	0x00, 0xf0, 0x11, 0x00


	//----- nvinfo : EIATTR_KPARAM_INFO
	.align		4
.L_83:
        /*0068*/ 	.byte	0x04, 0x17
        /*006a*/ 	.short	(.L_85 - .L_84)
.L_84:
        /*006c*/ 	.word	0x00000000
        /*0070*/ 	.short	0x0002
        /*0072*/ 	.short	0x000c
        /*0074*/ 	.byte	0x00, 0xf0, 0x11, 0x00


	//----- nvinfo : EIATTR_KPARAM_INFO
	.align		4
.L_85:
        /*0078*/ 	.byte	0x04, 0x17
        /*007a*/ 	.short	(.L_87 - .L_86)
.L_86:
        /*007c*/ 	.word	0x00000000
        /*0080*/ 	.short	0x0001
        /*0082*/ 	.short	0x0008
        /*0084*/ 	.byte	0x00, 0xf0, 0x11, 0x00


	//----- nvinfo : EIATTR_KPARAM_INFO
	.align		4
.L_87:
        /*0088*/ 	.byte	0x04, 0x17
        /*008a*/ 	.short	(.L_89 - .L_88)
.L_88:
        /*008c*/ 	.word	0x00000000
        /*0090*/ 	.short	0x0000
        /*0092*/ 	.short	0x0000
        /*0094*/ 	.byte	0x00, 0xf5, 0x21, 0x00


	//----- nvinfo : EIATTR_SPARSE_MMA_MASK
	.align		4
.L_89:
        /*0098*/ 	.byte	0x03, 0x50
        /*009a*/ 	.short	0x0000


	//----- nvinfo : EIATTR_MAXREG_COUNT
	.align		4
        /*009c*/ 	.byte	0x03, 0x1b
        /*009e*/ 	.short	0x00ff


	//----- nvinfo : EIATTR_MERCURY_ISA_VERSION
	.align		4
        /*00a0*/ 	.byte	0x03, 0x5f
        /*00a2*/ 	.short	0x0101


	//----- nvinfo : EIATTR_VRC_CTA_INIT_COUNT
	.align		4
        /*00a4*/ 	.byte	0x02, 0x4a
	.zero		1
	.zero		1


	//----- nvinfo : EIATTR_EXIT_INSTR_OFFSETS
	.align		4
        /*00a8*/ 	.byte	0x04, 0x1c
        /*00aa*/ 	.short	(.L_91 - .L_90)


	//   ....[0]....
.L_90:
        /*00ac*/ 	.word	0x00000220


	//----- nvinfo : EIATTR_CBANK_PARAM_SIZE
	.align		4
.L_91:
        /*00b0*/ 	.byte	0x03, 0x19
        /*00b2*/ 	.short	0x002c


	//----- nvinfo : EIATTR_PARAM_CBANK
	.align		4
        /*00b4*/ 	.byte	0x04, 0x0a
        /*00b6*/ 	.short	(.L_93 - .L_92)
	.align		4
.L_92:
        /*00b8*/ 	.word	index@(.nv.constant0._Z13update_kernelPhiiiiS_iii)
        /*00bc*/ 	.short	0x0380
        /*00be*/ 	.short	0x002c


	//----- nvinfo : EIATTR_SW_WAR
	.align		4
.L_93:
        /*00c0*/ 	.byte	0x04, 0x36
        /*00c2*/ 	.short	(.L_95 - .L_94)
.L_94:
        /*00c4*/ 	.word	0x00000008
.L_95:


//--------------------- .nv.callgraph             --------------------------
	.section	.nv.callgraph,"",@"SHT_CUDA_CALLGRAPH"
	.align	4
	.sectionentsize	8
	.align		4
        /*0000*/ 	.word	0x00000000
	.align		4
        /*0004*/ 	.word	0xffffffff
	.align		4
        /*0008*/ 	.word	0x00000000
	.align		4
        /*000c*/ 	.word	0xfffffffe
	.align		4
        /*0010*/ 	.word	0x00000000
	.align		4
        /*0014*/ 	.word	0xfffffffd
	.align		4
        /*0018*/ 	.word	0x00000000
	.align		4
        /*001c*/ 	.word	0xfffffffc


//--------------------- .text._Z29update_vertical_margin_kernelPhiiiiihhh --------------------------
	.section	.text._Z29update_vertical_margin_kernelPhiiiiihhh,"ax",@progbits
	.align	128
        .global         _Z29update_vertical_margin_kernelPhiiiiihhh
        .type           _Z29update_vertical_margin_kernelPhiiiiihhh,@function
        .size           _Z29update_vertical_margin_kernelPhiiiiihhh,(.L_x_3 - _Z29update_vertical_margin_kernelPhiiiiihhh)
        .other          _Z29update_vertical_margin_kernelPhiiiiihhh,@"STO_CUDA_ENTRY STV_DEFAULT"
_Z29update_vertical_margin_kernelPhiiiiihhh:
.text._Z29update_vertical_margin_kernelPhiiiiihhh:
[----:B------:R-:W-:Y:S01]  /*0000*/  LDC R1, c[0x0][0x37c] ;  /* 0x0000df00ff017b82 */ /* 0x000fe20000000800 */
[----:B------:R-:W0:Y:S07]  /*0010*/  S2R R5, SR_TID.Y ;  /* 0x0000000000057919 */ /* 0x000e2e0000002200 */
[----:B------:R-:W1:Y:S01]  /*0020*/  LDC R0, c[0x0][0x360] ;  /* 0x0000d800ff007b82 */ /* 0x000e620000000800 */
[----:B------:R-:W2:Y:S01]  /*0030*/  LDCU UR6, c[0x0][0x394] ;  /* 0x00007280ff0677ac */ /* 0x000ea20008000800 */
[----:B------:R-:W1:Y:S01]  /*0040*/  S2R R3, SR_TID.X ;  /* 0x0000000000037919 */ /* 0x000e620000002100 */
[----:B------:R-:W3:Y:S05]  /*0050*/  LDCU UR7, c[0x0][0x398] ;  /* 0x00007300ff0777ac */ /* 0x000eea0008000800 */
[----:B------:R-:W0:Y:S08]  /*0060*/  S2UR UR5, SR_CTAID.Y ;  /* 0x00000000000579c3 */ /* 0x000e300000002600 */
[----:B------:R-:W0:Y:S08]  /*0070*/  LDC R2, c[0x0][0x364] ;  /* 0x0000d900ff027b82 */ /* 0x000e300000000800 */
[----:B------:R-:W1:Y:S01]  /*0080*/  S2UR UR4, SR_CTAID.X ;  /* 0x00000000000479c3 */ /* 0x000e620000002500 */
[----:B0-----:R-:W-:-:S05]  /*0090*/  IMAD R2, R2, UR5, R5 ;  /* 0x0000000502027c24 */ /* 0x001fca000f8e0205 */
[----:B--2---:R-:W-:Y:S01]  /*00a0*/  ISETP.GE.U32.AND P0, PT, R2, UR6, PT ;  /* 0x0000000602007c0c */ /* 0x004fe2000bf06070 */
[----:B-1----:R-:W-:-:S05]  /*00b0*/  IMAD R0, R0, UR4, R3 ;  /* 0x0000000400007c24 */ /* 0x002fca000f8e0203 */
[----:B---3--:R-:W-:-:S13]  /*00c0*/  ISETP.GE.U32.OR P0, PT, R0, UR7, P0 ;  /* 0x0000000700007c0c */ /* 0x008fda0008706470 */
[----:B------:R-:W-:Y:S05]  /*00d0*/  @P0 EXIT ;  /* 0x000000000000094d */ /* 0x000fea0003800000 */
[----:B------:R-:W0:Y:S01]  /*00e0*/  LDC R3, c[0x0][0x390] ;  /* 0x0000e400ff037b82 */ /* 0x000e220000000800 */
[----:B------:R-:W1:Y:S01]  /*00f0*/  LDCU.128 UR8, c[0x0][0x380] ;  /* 0x00007000ff0877ac */ /* 0x000e620008000c00 */
[----:B------:R-:W2:Y:S06]  /*0100*/  LDCU.64 UR4, c[0x0][0x358] ;  /* 0x00006b00ff0477ac */ /* 0x000eac0008000a00 */
[----:B------:R-:W2:Y:S08]  /*0110*/  LDC.U8 R5, c[0x0][0x39c] ;  /* 0x0000e700ff057b82 */ /* 0x000eb00000000000 */
[----:B------:R-:W3:Y:S01]  /*0120*/  LDC.U8 R7, c[0x0][0x39d] ;  /* 0x0000e740ff077b82 */ /* 0x000ee20000000000 */
[----:B-1----:R-:W-:-:S07]  /*0130*/  IMAD R2, R2, UR10, RZ ;  /* 0x0000000a02027c24 */ /* 0x002fce000f8e02ff */
[----:B------:R-:W1:Y:S01]  /*0140*/  LDC.U8 R9, c[0x0][0x39e] ;  /* 0x0000e780ff097b82 */ /* 0x000e620000000000 */
[----:B0-----:R-:W-:-:S05]  /*0150*/  IADD3 R3, PT, PT, R3, UR7, RZ ;  /* 0x0000000703037c10 */ /* 0x001fca000fffe0ff */
[----:B------:R-:W-:-:S04]  /*0160*/  IMAD R3, R3, UR11, R0 ;  /* 0x0000000b03037c24 */ /* 0x000fc8000f8e0200 */
[----:B------:R-:W-:-:S05]  /*0170*/  IMAD R3, R3, 0x3, RZ ;  /* 0x0000000303037824 */ /* 0x000fca00078e02ff */
[----:B------:R-:W-:-:S04]  /*0180*/  IADD3 R2, P0, P1, R3, UR8, R2 ;  /* 0x0000000803027c10 */ /* 0x000fc8000f91e002 */
[----:B------:R-:W-:-:S05]  /*0190*/  IADD3.X R3, PT, PT, RZ, UR9, RZ, P0, P1 ;  /* 0x00000009ff037c10 */ /* 0x000fca00087e24ff */
[----:B--2---:R-:W-:Y:S04]  /*01a0*/  STG.E.U8 desc[UR4][R2.64], R5 ;  /* 0x0000000502007986 */ /* 0x004fe8000c101104 */
[----:B---3--:R-:W-:Y:S04]  /*01b0*/  STG.E.U8 desc[UR4][R2.64+0x1], R7 ;  /* 0x0000010702007986 */ /* 0x008fe8000c101104 */
[----:B-1----:R-:W-:Y:S01]  /*01c0*/  STG.E.U8 desc[UR4][R2.64+0x2], R9 ;  /* 0x0000020902007986 */ /* 0x002fe2000c101104 */
[----:B------:R-:W-:Y:S05]  /*01d0*/  EXIT ;  /* 0x000000000000794d */ /* 0x000fea0003800000 */
.L_x_0:
[----:B------:R-:W-:-:S00]  /*01e0*/  BRA `(.L_x_0) ;  /* 0xfffffffc00fc7947 */ /* 0x000fc0000383ffff */
[----:B------:R-:W-:-:S00]  /*01f0*/  NOP ;  /* 0x0000000000007918 */ /* 0x000fc00000000000 */
        /* <DEDUP_REMOVED lines=8> */
.L_x_3:


//--------------------- .text._Z31update_horizontal_margin_kernelPhiiiiihhh --------------------------
	.section	.text._Z31update_horizontal_margin_kernelPhiiiiihhh,"ax",@progbits
	.align	128
        .global         _Z31update_horizontal_margin_kernelPhiiiiihhh
        .type           _Z31update_horizontal_margin_kernelPhiiiiihhh,@function
        .size           _Z31update_horizontal_margin_kernelPhiiiiihhh,(.L_x_4 - _Z31update_horizontal_margin_kernelPhiiiiihhh)
        .other          _Z31update_horizontal_margin_kernelPhiiiiihhh,@"STO_CUDA_ENTRY STV_DEFAULT"
_Z31update_horizontal_margin_kernelPhiiiiihhh:
.text._Z31update_horizontal_margin_kernelPhiiiiihhh:
        /* <DEDUP_REMOVED lines=14> */
[----:B------:R-:W0:Y:S01]  /*00e0*/  LDCU UR4, c[0x0][0x394] ;  /* 0x00007280ff0477ac */ /* 0x000e220008000800 */
[----:B------:R-:W1:Y:S01]  /*00f0*/  LDC.64 R10, c[0x0][0x388] ;  /* 0x0000e200ff0a7b82 */ /* 0x000e620000000a00 */
[----:B------:R-:W-:-:S07]  /*0100*/  IMAD R0, R0, 0x3, RZ ;  /* 0x0000000300007824 */ /* 0x000fce00078e02ff */
[----:B------:R-:W2:Y:S08]  /*0110*/  LDC.64 R12, c[0x0][0x380] ;  /* 0x0000e000ff0c7b82 */ /* 0x000eb00000000a00 */
[----:B------:R-:W3:Y:S01]  /*0120*/  LDC.U8 R5, c[0x0][0x39c] ;  /* 0x0000e700ff057b82 */ /* 0x000ee20000000000 */
[----:B0-----:R-:W-:-:S07]  /*0130*/  UIADD3 UR4, UPT, UPT, UR6, UR4, URZ ;  /* 0x0000000406047290 */ /* 0x001fce000fffe0ff */
[----:B------:R-:W0:Y:S01]  /*0140*/  LDC.U8 R7, c[0x0][0x39d] ;  /* 0x0000e740ff077b82 */ /* 0x000e220000000000 */
[----:B-1----:R-:W-:-:S03]  /*0150*/  IMAD R3, R11, UR4, R2 ;  /* 0x000000040b037c24 */ /* 0x002fc6000f8e0202 */
[----:B------:R-:W3:Y:S01]  /*0160*/  LDCU.64 UR4, c[0x0][0x358] ;  /* 0x00006b00ff0477ac */ /* 0x000ee20008000a00 */
[----:B------:R-:W-:-:S03]  /*0170*/  IMAD R3, R3, R10, RZ ;  /* 0x0000000a03037224 */ /* 0x000fc600078e02ff */
[----:B------:R-:W1:Y:S02]  /*0180*/  LDC.U8 R9, c[0x0][0x39e] ;  /* 0x0000e780ff097b82 */ /* 0x000e640000000000 */
[----:B--2---:R-:W-:-:S04]  /*0190*/  IADD3 R2, P0, P1, R3, R12, R0 ;  /* 0x0000000c03027210 */ /* 0x004fc8000791e000 */
[----:B------:R-:W-:-:S05]  /*01a0*/  IADD3.X R3, PT, PT, RZ, R13, RZ, P0, P1 ;  /* 0x0000000dff037210 */ /* 0x000fca00007e24ff */
[----:B---3--:R-:W-:Y:S04]  /*01b0*/  STG.E.U8 desc[UR4][R2.64], R5 ;  /* 0x0000000502007986 */ /* 0x008fe8000c101104 */
[----:B0-----:R-:W-:Y:S04]  /*01c0*/  STG.E.U8 desc[UR4][R2.64+0x1], R7 ;  /* 0x0000010702007986 */ /* 0x001fe8000c101104 */
[----:B-1----:R-:W-:Y:S01]  /*01d0*/  STG.E.U8 desc[UR4][R2.64+0x2], R9 ;  /* 0x0000020902007986 */ /* 0x002fe2000c101104 */
[----:B------:R-:W-:Y:S05]  /*01e0*/  EXIT ;  /* 0x000000000000794d */ /* 0x000fea0003800000 */
.L_x_1:
        /* <DEDUP_REMOVED lines=9> */
.L_x_4:


//--------------------- .text._Z13update_kernelPhiiiiS_iii --------------------------
	.section	.text._Z13update_kernelPhiiiiS_iii,"ax",@progbits
	.align	128
        .global         _Z13update_kernelPhiiiiS_iii
        .type           _Z13update_kernelPhiiiiS_iii,@function
        .size           _Z13update_kernelPhiiiiS_iii,(.L_x_5 - _Z13update_kernelPhiiiiS_iii)
        .other          _Z13update_kernelPhiiiiS_iii,@"STO_CUDA_ENTRY STV_DEFAULT"
_Z13update_kernelPhiiiiS_iii:
.text._Z13update_kernelPhiiiiS_iii:
[----:B------:R-:W-:Y:S01]  /*0000*/  LDC R1, c[0x0][0x37c] ;  /* 0x0000df00ff017b82 */ /* 0x000fe20000000800 */
[----:B------:R-:W0:Y:S07]  /*0010*/  S2R R3, SR_TID.X ;  /* 0x0000000000037919 */ /* 0x000e2e0000002100 */
[----:B------:R-:W0:Y:S01]  /*0020*/  S2UR UR4, SR_CTAID.X ;  /* 0x00000000000479c3 */ /* 0x000e220000002500 */
[----:B------:R-:W1:Y:S01]  /*0030*/  LDCU.128 UR8, c[0x0][0x390] ;  /* 0x00007200ff0877ac */ /* 0x000e620008000c00 */
[----:B------:R-:W2:Y:S01]  /*0040*/  S2R R5, SR_TID.Y ;  /* 0x0000000000057919 */ /* 0x000ea20000002200 */
[----:B------:R-:W3:Y:S05]  /*0050*/  LDCU.64 UR6, c[0x0][0x358] ;  /* 0x00006b00ff0677ac */ /* 0x000eea0008000a00 */
[----:B------:R-:W0:Y:S01]  /*0060*/  LDC R0, c[0x0][0x360] ;  /* 0x0000d800ff007b82 */ /* 0x000e220000000800 */
[----:B------:R-:W4:Y:S07]  /*0070*/  LDCU.128 UR12, c[0x0][0x380] ;  /* 0x00007000ff0c77ac */ /* 0x000f2e0008000c00 */
[----:B------:R-:W2:Y:S08]  /*0080*/  S2UR UR5, SR_CTAID.Y ;  /* 0x00000000000579c3 */ /* 0x000eb00000002600 */
[----:B------:R-:W2:Y:S08]  /*0090*/  LDC R2, c[0x0][0x364] ;  /* 0x0000d900ff027b82 */ /* 0x000eb00000000800 */
[----:B------:R-:W5:Y:S01]  /*00a0*/  LDC.64 R8, c[0x0][0x3a0] ;  /* 0x0000e800ff087b82 */ /* 0x000f620000000a00 */
[----:B0-----:R-:W-:-:S02]  /*00b0*/  IMAD R0, R0, UR4, R3 ;  /* 0x0000000400007c24 */ /* 0x001fc4000f8e0203 */
[----:B--2---:R-:W-:Y:S02]  /*00c0*/  IMAD R3, R2, UR5, R5 ;  /* 0x0000000502037c24 */ /* 0x004fe4000f8e0205 */
[----:B------:R-:W-:-:S03]  /*00d0*/  IMAD R5, R0, 0x3, RZ ;  /* 0x0000000300057824 */ /* 0x000fc600078e02ff */
[----:B------:R-:W0:Y:S01]  /*00e0*/  LDC R2, c[0x0][0x3a8] ;  /* 0x0000ea00ff027b82 */ /* 0x000e220000000800 */
[----:B-----5:R-:W-:-:S05]  /*00f0*/  IMAD R4, R3, R8, RZ ;  /* 0x0000000803047224 */ /* 0x020fca00078e02ff */
[----:B-1----:R-:W-:-:S04]  /*0100*/  IADD3 R4, P0, P1, R4, UR10, R5 ;  /* 0x0000000a04047c10 */ /* 0x002fc8000f91e005 */
[----:B------:R-:W-:-:S05]  /*0110*/  IADD3.X R5, PT, PT, RZ, UR11, RZ, P0, P1 ;  /* 0x0000000bff057c10 */ /* 0x000fca00087e24ff */
[----:B---3--:R-:W2:Y:S01]  /*0120*/  LDG.E.U8 R7, desc[UR6][R4.64] ;  /* 0x0000000604077981 */ /* 0x008ea2000c1e1100 */
[----:B------:R-:W-:Y:S02]  /*0130*/  UIMAD UR5, UR9, UR8, UR9 ;  /* 0x00000008090572a4 */ /* 0x000fe4000f8e0209 */
[----:B----4-:R-:W-:-:S04]  /*0140*/  UIMAD UR4, UR9, UR15, UR9 ;  /* 0x0000000f090472a4 */ /* 0x010fc8000f8e0209 */
[----:B------:R-:W-:Y:S02]  /*0150*/  IADD3 R0, PT, PT, R0, UR5, RZ ;  /* 0x0000000500007c10 */ /* 0x000fe4000fffe0ff */
[----:B------:R-:W-:-:S03]  /*0160*/  IADD3 R3, PT, PT, R3, UR4, RZ ;  /* 0x0000000403037c10 */ /* 0x000fc6000fffe0ff */
[----:B------:R-:W-:Y:S02]  /*0170*/  IMAD R0, R9, UR8, R0 ;  /* 0x0000000809007c24 */ /* 0x000fe4000f8e0200 */
[----:B0-----:R-:W-:Y:S02]  /*0180*/  IMAD R3, R2, UR15, R3 ;  /* 0x0000000f02037c24 */ /* 0x001fe4000f8e0203 */
[----:B------:R-:W-:Y:S02]  /*0190*/  IMAD R0, R0, 0x3, RZ ;  /* 0x0000000300007824 */ /* 0x000fe400078e02ff */
[----:B------:R-:W-:-:S05]  /*01a0*/  IMAD R3, R3, UR14, RZ ;  /* 0x0000000e03037c24 */ /* 0x000fca000f8e02ff */
[----:B------:R-:W-:-:S04]  /*01b0*/  IADD3 R2, P0, P1, R3, UR12, R0 ;  /* 0x0000000c03027c10 */ /* 0x000fc8000f91e000 */
[----:B------:R-:W-:-:S05]  /*01c0*/  IADD3.X R3, PT, PT, RZ, UR13, RZ, P0, P1 ;  /* 0x0000000dff037c10 */ /* 0x000fca00087e24ff */
[----:B--2---:R-:W-:Y:S04]  /*01d0*/  STG.E.U8 desc[UR6][R2.64], R7 ;  /* 0x0000000702007986 */ /* 0x004fe8000c101106 */
[----:B------:R-:W2:Y:S04]  /*01e0*/  LDG.E.U8 R9, desc[UR6][R4.64+0x1] ;  /* 0x0000010604097981 */ /* 0x000ea8000c1e1100 */
[----:B--2---:R-:W-:Y:S04]  /*01f0*/  STG.E.U8 desc[UR6][R2.64+0x1], R9 ;  /* 0x0000010902007986 */ /* 0x004fe8000c101106 */
[----:B------:R-:W2:Y:S04]  /*0200*/  LDG.E.U8 R11, desc[UR6][R4.64+0x2] ;  /* 0x00000206040b7981 */ /* 0x000ea8000c1e1100 */
[----:B--2---:R-:W-:Y:S01]  /*0210*/  STG.E.U8 desc[UR6][R2.64+0x2], R11 ;  /* 0x0000020b02007986 */ /* 0x004fe2000c101106 */
[----:B------:R-:W-:Y:S05]  /*0220*/  EXIT ;  /* 0x000000000000794d */ /* 0x000fea0003800000 */
.L_x_2:
        /* <DEDUP_REMOVED lines=13> */
.L_x_5:


//--------------------- .nv.shared.reserved.0     --------------------------
	.section	.nv.shared.reserved.0,"aw",@nobits
	.weak		__nv_reservedSMEM_offset_0_alias
	.size		__nv_reservedSMEM_offset_0_alias, 0, 64
	.other		__nv_reservedSMEM_offset_0_alias,@"STO_CUDA_RESERVED_SHARED STV_DEFAULT"
__nv_reservedSMEM_offset_0_alias:
	.zero		0
	.zero		64


//--------------------- .nv.constant0._Z29update_vertical_margin_kernelPhiiiiihhh --------------------------
	.section	.nv.constant0._Z29update_vertical_margin_kernelPhiiiiihhh,"a",@progbits
	.sectionflags	@""
	.align	4
.nv.constant0._Z29update_vertical_margin_kernelPhiiiiihhh:
	.zero		927


//--------------------- .nv.constant0._Z31update_horizontal_margin_kernelPhiiiiihhh --------------------------
	.section	.nv.constant0._Z31update_horizontal_margin_kernelPhiiiiihhh,"a",@progbits
	.sectionflags	@""
	.align	4
.nv.constant0._Z31update_horizontal_margin_kernelPhiiiiihhh:
	.zero		927


//--------------------- .nv.constant0._Z13update_kernelPhiiiiS_iii --------------------------
	.section	.nv.constant0._Z13update_kernelPhiiiiS_iii,"a",@progbits
	.sectionflags	@""
	.align	4
.nv.constant0._Z13update_kernelPhiiiiS_iii:
	.zero		940


//--------------------- SYMBOLS --------------------------

	.type		.nv.reservedSmem.offset0,@object
	.size		.nv.reservedSmem.offset0,0x4
